//
// Generated by NVIDIA NVVM Compiler
//
// Compiler Build ID: CL-36424714
// Cuda compilation tools, release 13.0, V13.0.88
// Based on NVVM 20.0.0
//

.version 9.0
.target sm_100
.address_size 64

	// .globl	_Z11vec_add_gpuPiS_S_i

.visible .entry _Z11vec_add_gpuPiS_S_i(
	.param .u64 .ptr .align 1 _Z11vec_add_gpuPiS_S_i_param_0,
	.param .u64 .ptr .align 1 _Z11vec_add_gpuPiS_S_i_param_1,
	.param .u64 .ptr .align 1 _Z11vec_add_gpuPiS_S_i_param_2,
	.param .u32 _Z11vec_add_gpuPiS_S_i_param_3
)
{
	.reg .pred 	%p<2>;
	.reg .b32 	%r<9>;
	.reg .b64 	%rd<11>;

	ld.param.u64 	%rd1, [_Z11vec_add_gpuPiS_S_i_param_0];
	ld.param.u64 	%rd2, [_Z11vec_add_gpuPiS_S_i_param_1];
	ld.param.u64 	%rd3, [_Z11vec_add_gpuPiS_S_i_param_2];
	ld.param.u32 	%r2, [_Z11vec_add_gpuPiS_S_i_param_3];
	mov.u32 	%r3, %tid.x;
	mov.u32 	%r4, %ntid.x;
	mov.u32 	%r5, %ctaid.x;
	mad.lo.s32 	%r1, %r4, %r5, %r3;
	setp.ge.s32 	%p1, %r1, %r2;
	@%p1 bra 	$L__BB0_2;
	cvta.to.global.u64 	%rd4, %rd1;
	cvta.to.global.u64 	%rd5, %rd2;
	cvta.to.global.u64 	%rd6, %rd3;
	mul.wide.s32 	%rd7, %r1, 4;
	add.s64 	%rd8, %rd4, %rd7;
	ld.global.u32 	%r6, [%rd8];
	add.s64 	%rd9, %rd5, %rd7;
	ld.global.u32 	%r7, [%rd9];
	add.s32 	%r8, %r7, %r6;
	add.s64 	%rd10, %rd6, %rd7;
	st.global.u32 	[%rd10], %r8;
$L__BB0_2:
	ret;

}


// ===== COMPILED SASS (sm_100) =====

	.target	sm_100

	.elftype	@"ET_EXEC"


//--------------------- .note.nv.tkinfo           --------------------------
	.section	.note.nv.tkinfo,"",@"SHT_NOTE"
	.sectionflags	@"SHF_NOTE_NV_TKINFO"
	.tkinfo
        /*0018*/ 	.word	0x00000002
        /*0030*/ 	.string	""
        /*0030*/ 	.string	"ptxas"
        /*0030*/ 	.string	"Cuda compilation tools, release 13.0, V13.0.88"
        /*0030*/ 	.string	"Build cuda_13.0.r13.0/compiler.36424714_0"
        /*0030*/ 	.string	"-arch sm_100 -m 64 "



//--------------------- .note.nv.cuinfo           --------------------------
	.section	.note.nv.cuinfo,"",@"SHT_NOTE"
	.sectionflags	@"SHF_NOTE_NV_CUINFO"
        /*0018*/ 	.short	0x0002
        /*001a*/ 	.short	0x0064
        /*001c*/ 	.short	0x0082
	.zero		2


//--------------------- .nv.info                  --------------------------
	.section	.nv.info,"",@"SHT_CUDA_INFO"
	.align	4


	//----- nvinfo : EIATTR_REGCOUNT
	.align		4
        /*0000*/ 	.byte	0x04, 0x2f
        /*0002*/ 	.short	(.L_1 - .L_0)
	.align		4
.L_0:
        /*0004*/ 	.word	index@(_Z11vec_add_gpuPiS_S_i)
        /*0008*/ 	.word	0x0000000c


	//----- nvinfo : EIATTR_FRAME_SIZE
	.align		4
.L_1:
        /*000c*/ 	.byte	0x04, 0x11
        /*000e*/ 	.short	(.L_3 - .L_2)
	.align		4
.L_2:
        /*0010*/ 	.word	index@(_Z11vec_add_gpuPiS_S_i)
        /*0014*/ 	.word	0x00000000


	//----- nvinfo : EIATTR_MIN_STACK_SIZE
	.align		4
.L_3:
        /*0018*/ 	.byte	0x04, 0x12
        /*001a*/ 	.short	(.L_5 - .L_4)
	.align		4
.L_4:
        /*001c*/ 	.word	index@(_Z11vec_add_gpuPiS_S_i)
        /*0020*/ 	.word	0x00000000
.L_5:


//--------------------- .nv.compat                --------------------------
	.section	.nv.compat,"",@"SHT_CUDA_COMPAT_INFO"
	.align	4
        /*0000*/ 	.byte	0x02, 0x09, 0x00, 0x00, 0x02, 0x02, 0x01, 0x00, 0x02, 0x05, 0x05, 0x00, 0x03, 0x07, 0x01, 0x01
        /*0010*/ 	.byte	0x02, 0x03, 0x00, 0x00, 0x02, 0x06, 0x01, 0x00, 0x04, 0x0b, 0x08, 0x00, 0x09, 0x00, 0x00, 0x00
        /*0020*/ 	.byte	0x00, 0x00, 0x00, 0x00


//--------------------- .nv.info._Z11vec_add_gpuPiS_S_i --------------------------
	.section	.nv.info._Z11vec_add_gpuPiS_S_i,"",@"SHT_CUDA_INFO"
	.sectionflags	@""
	.align	4


	//----- nvinfo : EIATTR_CUDA_API_VERSION
	.align		4
        /*0000*/ 	.byte	0x04, 0x37
        /*0002*/ 	.short	(.L_7 - .L_6)
.L_6:
        /*0004*/ 	.word	0x00000082


	//----- nvinfo : EIATTR_KPARAM_INFO
	.align		4
.L_7:
        /*0008*/ 	.byte	0x04, 0x17
        /*000a*/ 	.short	(.L_9 - .L_8)
.L_8:
        /*000c*/ 	.word	0x00000000
        /*0010*/ 	.short	0x0003
        /*0012*/ 	.short	0x0018
        /*0014*/ 	.byte	0x00, 0xf0, 0x11, 0x00


	//----- nvinfo : EIATTR_KPARAM_INFO
	.align		4
.L_9:
        /*0018*/ 	.byte	0x04, 0x17
        /*001a*/ 	.short	(.L_11 - .L_10)
.L_10:
        /*001c*/ 	.word	0x00000000
        /*0020*/ 	.short	0x0002
        /*0022*/ 	.short	0x0010
        /*0024*/ 	.byte	0x00, 0xf5, 0x21, 0x00


	//----- nvinfo : EIATTR_KPARAM_INFO
	.align		4
.L_11:
        /*0028*/ 	.byte	0x04, 0x17
        /*002a*/ 	.short	(.L_13 - .L_12)
.L_12:
        /*002c*/ 	.word	0x00000000
        /*0030*/ 	.short	0x0001
        /*0032*/ 	.short	0x0008
        /*0034*/ 	.byte	0x00, 0xf5, 0x21, 0x00


	//----- nvinfo : EIATTR_KPARAM_INFO
	.align		4
.L_13:
        /*0038*/ 	.byte	0x04, 0x17
        /*003a*/ 	.short	(.L_15 - .L_14)
.L_14:
        /*003c*/ 	.word	0x00000000
        /*0040*/ 	.short	0x0000
        /*0042*/ 	.short	0x0000
        /*0044*/ 	.byte	0x00, 0xf5, 0x21, 0x00


	//----- nvinfo : EIATTR_SPARSE_MMA_MASK
	.align		4
.L_15:
        /*0048*/ 	.byte	0x03, 0x50
        /*004a*/ 	.short	0x0000


	//----- nvinfo : EIATTR_MAXREG_COUNT
	.align		4
        /*004c*/ 	.byte	0x03, 0x1b
        /*004e*/ 	.short	0x00ff


	//----- nvinfo : EIATTR_MERCURY_ISA_VERSION
	.align		4
        /*0050*/ 	.byte	0x03, 0x5f
        /*0052*/ 	.short	0x0101


	//----- nvinfo : EIATTR_VRC_CTA_INIT_COUNT
	.align		4
        /*0054*/ 	.byte	0x02, 0x4a
	.zero		1
	.zero		1


	//----- nvinfo : EIATTR_EXIT_INSTR_OFFSETS
	.align		4
        /*0058*/ 	.byte	0x04, 0x1c
        /*005a*/ 	.short	(.L_17 - .L_16)


	//   ....[0]....
.L_16:
        /*005c*/ 	.word	0x00000070


	//   ....[1]....
        /*0060*/ 	.word	0x00000130


	//----- nvinfo : EIATTR_CBANK_PARAM_SIZE
	.align		4
.L_17:
        /*0064*/ 	.byte	0x03, 0x19
        /*0066*/ 	.short	0x001c


	//----- nvinfo : EIATTR_PARAM_CBANK
	.align		4
        /*0068*/ 	.byte	0x04, 0x0a
        /*006a*/ 	.short	(.L_19 - .L_18)
	.align		4
.L_18:
        /*006c*/ 	.word	index@(.nv.constant0._Z11vec_add_gpuPiS_S_i)
        /*0070*/ 	.short	0x0380
        /*0072*/ 	.short	0x001c


	//----- nvinfo : EIATTR_SW_WAR
	.align		4
.L_19:
        /*0074*/ 	.byte	0x04, 0x36
        /*0076*/ 	.short	(.L_21 - .L_20)
.L_20:
        /*0078*/ 	.word	0x00000008
.L_21:


//--------------------- .nv.callgraph             --------------------------
	.section	.nv.callgraph,"",@"SHT_CUDA_CALLGRAPH"
	.align	4
	.sectionentsize	8
	.align		4
        /*0000*/ 	.word	0x00000000
	.align		4
        /*0004*/ 	.word	0xffffffff
	.align		4
        /*0008*/ 	.word	0x00000000
	.align		4
        /*000c*/ 	.word	0xfffffffe
	.align		4
        /*0010*/ 	.word	0x00000000
	.align		4
        /*0014*/ 	.word	0xfffffffd
	.align		4
        /*0018*/ 	.word	0x00000000
	.align		4
        /*001c*/ 	.word	0xfffffffc


//--------------------- .text._Z11vec_add_gpuPiS_S_i --------------------------
	.section	.text._Z11vec_add_gpuPiS_S_i,"ax",@progbits
	.align	128
        .global         _Z11vec_add_gpuPiS_S_i
        .type           _Z11vec_add_gpuPiS_S_i,@function
        .size           _Z11vec_add_gpuPiS_S_i,(.L_x_1 - _Z11vec_add_gpuPiS_S_i)
        .other          _Z11vec_add_gpuPiS_S_i,@"STO_CUDA_ENTRY STV_DEFAULT"
_Z11vec_add_gpuPiS_S_i:
.text._Z11vec_add_gpuPiS_S_i:
[----:B------:R-:W-:Y:S01]  /*0000*/  LDC R1, c[0x0][0x37c] ;  /* 0x0000df00ff017b82 */ /* 0x000fe20000000800 */
[----:B------:R-:W0:Y:S01]  /*0010*/  S2R R9, SR_TID.X ;  /* 0x0000000000097919 */ /* 0x000e220000002100 */
[----:B------:R-:W0:Y:S01]  /*0020*/  LDCU UR4, c[0x0][0x360] ;  /* 0x00006c00ff0477ac */ /* 0x000e220008000800 */
[----:B------:R-:W0:Y:S01]  /*0030*/  S2R R0, SR_CTAID.X ;  /* 0x0000000000007919 */ /* 0x000e220000002500 */
[----:B------:R-:W1:Y:S01]  /*0040*/  LDCU UR5, c[0x0][0x398] ;  /* 0x00007300ff0577ac */ /* 0x000e620008000800 */
[----:B0-----:R-:W-:-:S05]  /*0050*/  IMAD R9, R0, UR4, R9 ;  /* 0x0000000400097c24 */ /* 0x001fca000f8e0209 */
[----:B-1----:R-:W-:-:S13]  /*0060*/  ISETP.GE.AND P0, PT, R9, UR5, PT ;  /* 0x0000000509007c0c */ /* 0x002fda000bf06270 */
[----:B------:R-:W-:Y:S05]  /*0070*/  @P0 EXIT ;  /* 0x000000000000094d */ /* 0x000fea0003800000 */
[----:B------:R-:W0:Y:S01]  /*0080*/  LDC.64 R2, c[0x0][0x380] ;  /* 0x0000e000ff027b82 */ /* 0x000e220000000a00 */
[----:B------:R-:W1:Y:S07]  /*0090*/  LDCU.64 UR4, c[0x0][0x358] ;  /* 0x00006b00ff0477ac */ /* 0x000e6e0008000a00 */
[----:B------:R-:W2:Y:S08]  /*00a0*/  LDC.64 R4, c[0x0][0x388] ;  /* 0x0000e200ff047b82 */ /* 0x000eb00000000a00 */
[----:B------:R-:W3:Y:S01]  /*00b0*/  LDC.64 R6, c[0x0][0x390] ;  /* 0x0000e400ff067b82 */ /* 0x000ee20000000a00 */
[----:B0-----:R-:W-:-:S06]  /*00c0*/  IMAD.WIDE R2, R9, 0x4, R2 ;  /* 0x0000000409027825 */ /* 0x001fcc00078e0202 */
[----:B-1----:R-:W4:Y:S01]  /*00d0*/  LDG.E R2, desc[UR4][R2.64] ;  /* 0x0000000402027981 */ /* 0x002f22000c1e1900 */
[----:B--2---:R-:W-:-:S06]  /*00e0*/  IMAD.WIDE R4, R9, 0x4, R4 ;  /* 0x0000000409047825 */ /* 0x004fcc00078e0204 */
[----:B------:R-:W4:Y:S01]  /*00f0*/  LDG.E R5, desc[UR4][R4.64] ;  /* 0x0000000404057981 */ /* 0x000f22000c1e1900 */
[----:B---3--:R-:W-:Y:S01]  /*0100*/  IMAD.WIDE R6, R9, 0x4, R6 ;  /* 0x0000000409067825 */ /* 0x008fe200078e0206 */
[----:B----4-:R-:W-:-:S05]  /*0110*/  IADD3 R9, PT, PT, R2, R5, RZ ;  /* 0x0000000502097210 */ /* 0x010fca0007ffe0ff */
[----:B------:R-:W-:Y:S01]  /*0120*/  STG.E desc[UR4][R6.64], R9 ;  /* 0x0000000906007986 */ /* 0x000fe2000c101904 */
[----:B------:R-:W-:Y:S05]  /*0130*/  EXIT ;  /* 0x000000000000794d */ /* 0x000fea0003800000 */
.L_x_0:
[----:B------:R-:W-:-:S00]  /*0140*/  BRA `(.L_x_0) ;  /* 0xfffffffc00fc7947 */ /* 0x000fc0000383ffff */
[----:B------:R-:W-:-:S00]  /*0150*/  NOP ;  /* 0x0000000000007918 */ /* 0x000fc00000000000 */
        /* <DEDUP_REMOVED lines=10> */
.L_x_1:


//--------------------- .nv.shared.reserved.0     --------------------------
	.section	.nv.shared.reserved.0,"aw",@nobits
	.weak		__nv_reservedSMEM_offset_0_alias
	.size		__nv_reservedSMEM_offset_0_alias, 0, 64
	.other		__nv_reservedSMEM_offset_0_alias,@"STO_CUDA_RESERVED_SHARED STV_DEFAULT"
__nv_reservedSMEM_offset_0_alias:
	.zero		0
	.zero		64


//--------------------- .nv.constant0._Z11vec_add_gpuPiS_S_i --------------------------
	.section	.nv.constant0._Z11vec_add_gpuPiS_S_i,"a",@progbits
	.sectionflags	@""
	.align	4
.nv.constant0._Z11vec_add_gpuPiS_S_i:
	.zero		924


//--------------------- SYMBOLS --------------------------

	.type		.nv.reservedSmem.offset0,@object
	.size		.nv.reservedSmem.offset0,0x4
